	.headerflags	@"EF_CUDA_TEXMODE_UNIFIED EF_CUDA_64BIT_ADDRESS EF_CUDA_ACCELERATORS EF_CUDA_SM90 EF_CUDA_VIRTUAL_SM(EF_CUDA_SM90)"
	.elftype	@"ET_EXEC"


//--------------------- .nv.info                  --------------------------
	.section	.nv.info,"",@"SHT_CUDA_INFO"
	.align	4


	//----- nvinfo : EIATTR_REGCOUNT
	.align		4
        /*0000*/ 	.byte	0x04, 0x2f
        /*0002*/ 	.short	(.L_3 - .L_2)
	.align		4
.L_2:
        /*0004*/ 	.word	index@(triton_poi_fused__native_batch_norm_legit_no_training_convolution_relu_threshold_backward_0)
        /*0008*/ 	.word	0x00000020


	//----- nvinfo : EIATTR_MIN_STACK_SIZE
	.align		4
.L_3:
        /*000c*/ 	.byte	0x04, 0x12
        /*000e*/ 	.short	(.L_5 - .L_4)
	.align		4
.L_4:
        /*0010*/ 	.word	index@(triton_poi_fused__native_batch_norm_legit_no_training_convolution_relu_threshold_backward_0)
        /*0014*/ 	.word	0x00000000


	//----- nvinfo : EIATTR_FRAME_SIZE
	.align		4
.L_5:
        /*0018*/ 	.byte	0x04, 0x11
        /*001a*/ 	.short	(.L_7 - .L_6)
	.align		4
.L_6:
        /*001c*/ 	.word	index@(triton_poi_fused__native_batch_norm_legit_no_training_convolution_relu_threshold_backward_0)
        /*0020*/ 	.word	0x00000000


	//----- nvinfo : EIATTR_MIN_STACK_SIZE
	.align		4
.L_7:
        /*0024*/ 	.byte	0x04, 0x12
        /*0026*/ 	.short	(.L_9 - .L_8)
	.align		4
.L_8:
        /*0028*/ 	.word	index@(triton_poi_fused__native_batch_norm_legit_no_training_convolution_relu_threshold_backward_0)
        /*002c*/ 	.word	0x00000000
.L_9:


//--------------------- .nv.info.triton_poi_fused__native_batch_norm_legit_no_training_convolution_relu_threshold_backward_0 --------------------------
	.section	.nv.info.triton_poi_fused__native_batch_norm_legit_no_training_convolution_relu_threshold_backward_0,"",@"SHT_CUDA_INFO"
	.sectionflags	@""
	.align	4


	//----- nvinfo : EIATTR_CUDA_API_VERSION
	.align		4
        /*0000*/ 	.byte	0x04, 0x37
        /*0002*/ 	.short	(.L_11 - .L_10)
.L_10:
        /*0004*/ 	.word	0x0000007c


	//----- nvinfo : EIATTR_KPARAM_INFO
	.align		4
.L_11:
        /*0008*/ 	.byte	0x04, 0x17
        /*000a*/ 	.short	(.L_13 - .L_12)
.L_12:
        /*000c*/ 	.word	0x00000000
        /*0010*/ 	.short	0x0008
        /*0012*/ 	.short	0x0040
        /*0014*/ 	.byte	0x00, 0xf0, 0x11, 0x00


	//----- nvinfo : EIATTR_KPARAM_INFO
	.align		4
.L_13:
        /*0018*/ 	.byte	0x04, 0x17
        /*001a*/ 	.short	(.L_15 - .L_14)
.L_14:
        /*001c*/ 	.word	0x00000000
        /*0020*/ 	.short	0x0007
        /*0022*/ 	.short	0x0038
        /*0024*/ 	.byte	0x00, 0xf4, 0x21, 0x00


	//----- nvinfo : EIATTR_KPARAM_INFO
	.align		4
.L_15:
        /*0028*/ 	.byte	0x04, 0x17
        /*002a*/ 	.short	(.L_17 - .L_16)
.L_16:
        /*002c*/ 	.word	0x00000000
        /*0030*/ 	.short	0x0006
        /*0032*/ 	.short	0x0030
        /*0034*/ 	.byte	0x00, 0xf4, 0x21, 0x00


	//----- nvinfo : EIATTR_KPARAM_INFO
	.align		4
.L_17:
        /*0038*/ 	.byte	0x04, 0x17
        /*003a*/ 	.short	(.L_19 - .L_18)
.L_18:
        /*003c*/ 	.word	0x00000000
        /*0040*/ 	.short	0x0005
        /*0042*/ 	.short	0x0028
        /*0044*/ 	.byte	0x00, 0xf4, 0x21, 0x00


	//----- nvinfo : EIATTR_KPARAM_INFO
	.align		4
.L_19:
        /*0048*/ 	.byte	0x04, 0x17
        /*004a*/ 	.short	(.L_21 - .L_20)
.L_20:
        /*004c*/ 	.word	0x00000000
        /*0050*/ 	.short	0x0004
        /*0052*/ 	.short	0x0020
        /*0054*/ 	.byte	0x00, 0xf4, 0x21, 0x00


	//----- nvinfo : EIATTR_KPARAM_INFO
	.align		4
.L_21:
        /*0058*/ 	.byte	0x04, 0x17
        /*005a*/ 	.short	(.L_23 - .L_22)
.L_22:
        /*005c*/ 	.word	0x00000000
        /*0060*/ 	.short	0x0003
        /*0062*/ 	.short	0x0018
        /*0064*/ 	.byte	0x00, 0xf4, 0x21, 0x00


	//----- nvinfo : EIATTR_KPARAM_INFO
	.align		4
.L_23:
        /*0068*/ 	.byte	0x04, 0x17
        /*006a*/ 	.short	(.L_25 - .L_24)
.L_24:
        /*006c*/ 	.word	0x00000000
        /*0070*/ 	.short	0x0002
        /*0072*/ 	.short	0x0010
        /*0074*/ 	.byte	0x00, 0xf4, 0x21, 0x00


	//----- nvinfo : EIATTR_KPARAM_INFO
	.align		4
.L_25:
        /*0078*/ 	.byte	0x04, 0x17
        /*007a*/ 	.short	(.L_27 - .L_26)
.L_26:
        /*007c*/ 	.word	0x00000000
        /*0080*/ 	.short	0x0001
        /*0082*/ 	.short	0x0008
        /*0084*/ 	.byte	0x00, 0xf4, 0x21, 0x00


	//----- nvinfo : EIATTR_KPARAM_INFO
	.align		4
.L_27:
        /*0088*/ 	.byte	0x04, 0x17
        /*008a*/ 	.short	(.L_29 - .L_28)
.L_28:
        /*008c*/ 	.word	0x00000000
        /*0090*/ 	.short	0x0000
        /*0092*/ 	.short	0x0000
        /*0094*/ 	.byte	0x00, 0xf4, 0x21, 0x00


	//----- nvinfo : EIATTR_SPARSE_MMA_MASK
	.align		4
.L_29:
        /*0098*/ 	.byte	0x03, 0x50
        /*009a*/ 	.short	0x0000


	//----- nvinfo : EIATTR_MAXREG_COUNT
	.align		4
        /*009c*/ 	.byte	0x03, 0x1b
        /*009e*/ 	.short	0x00ff


	//----- nvinfo : EIATTR_EXIT_INSTR_OFFSETS
	.align		4
        /*00a0*/ 	.byte	0x04, 0x1c
        /*00a2*/ 	.short	(.L_31 - .L_30)


	//   ....[0]....
.L_30:
        /*00a4*/ 	.word	0x00000660


	//   ....[1]....
        /*00a8*/ 	.word	0x00000680


	//----- nvinfo : EIATTR_REQNTID
	.align		4
.L_31:
        /*00ac*/ 	.byte	0x04, 0x10
        /*00ae*/ 	.short	(.L_33 - .L_32)
.L_32:
        /*00b0*/ 	.word	0x00000080
        /*00b4*/ 	.word	0x00000001
        /*00b8*/ 	.word	0x00000001


	//----- nvinfo : EIATTR_CBANK_PARAM_SIZE
	.align		4
.L_33:
        /*00bc*/ 	.byte	0x03, 0x19
        /*00be*/ 	.short	0x0044


	//----- nvinfo : EIATTR_PARAM_CBANK
	.align		4
        /*00c0*/ 	.byte	0x04, 0x0a
        /*00c2*/ 	.short	(.L_35 - .L_34)
	.align		4
.L_34:
        /*00c4*/ 	.word	index@(.nv.constant0.triton_poi_fused__native_batch_norm_legit_no_training_convolution_relu_threshold_backward_0)
        /*00c8*/ 	.short	0x0210
        /*00ca*/ 	.short	0x0044


	//----- nvinfo : EIATTR_SW_WAR
	.align		4
.L_35:
        /*00cc*/ 	.byte	0x04, 0x36
        /*00ce*/ 	.short	(.L_37 - .L_36)
.L_36:
        /*00d0*/ 	.word	0x00000008
.L_37:


//--------------------- .nv.callgraph             --------------------------
	.section	.nv.callgraph,"",@"SHT_CUDA_CALLGRAPH"
	.align	4
	.sectionentsize	8
	.align		4
        /*0000*/ 	.word	0x00000000
	.align		4
        /*0004*/ 	.word	0xffffffff
	.align		4
        /*0008*/ 	.word	0x00000000
	.align		4
        /*000c*/ 	.word	0xfffffffe
	.align		4
        /*0010*/ 	.word	0x00000000
	.align		4
        /*0014*/ 	.word	0xfffffffd
	.align		4
        /*0018*/ 	.word	0x00000000
	.align		4
        /*001c*/ 	.word	0xfffffffc


//--------------------- .nv.constant4             --------------------------
	.section	.nv.constant4,"a",@progbits
	.align	8
	.align		8
.nv.constant4:
        /*0000*/ 	.dword	_$_str
	.align		8
        /*0008*/ 	.dword	_$_str_$_2


//--------------------- .text.triton_poi_fused__native_batch_norm_legit_no_training_convolution_relu_threshold_backward_0 --------------------------
	.section	.text.triton_poi_fused__native_batch_norm_legit_no_training_convolution_relu_threshold_backward_0,"ax",@progbits
	.align	128
        .global         triton_poi_fused__native_batch_norm_legit_no_training_convolution_relu_threshold_backward_0
        .type           triton_poi_fused__native_batch_norm_legit_no_training_convolution_relu_threshold_backward_0,@function
        .size           triton_poi_fused__native_batch_norm_legit_no_training_convolution_relu_threshold_backward_0,(.L_x_1 - triton_poi_fused__native_batch_norm_legit_no_training_convolution_relu_threshold_backward_0)
        .other          triton_poi_fused__native_batch_norm_legit_no_training_convolution_relu_threshold_backward_0,@"STO_CUDA_ENTRY STV_DEFAULT"
triton_poi_fused__native_batch_norm_legit_no_training_convolution_relu_threshold_backward_0:
.text.triton_poi_fused__native_batch_norm_legit_no_training_convolution_relu_threshold_backward_0:
[----:B------:R-:W0:Y:S01]  /*0000*/  LDC R1, c[0x0][0x28] ;  /* 0x00000a00ff017b82 */ /* 0x000e220000000800 */
[----:B------:R-:W1:Y:S07]  /*0010*/  S2R R0, SR_TID.X ;  /* 0x0000000000007919 */ /* 0x000e6e0000002100 */
[----:B------:R-:W2:Y:S01]  /*0020*/  LDC.64 R2, c[0x0][0x228] ;  /* 0x00008a00ff027b82 */ /* 0x000ea20000000a00 */
[----:B------:R-:W-:Y:S01]  /*0030*/  CS2R R18, SRZ ;  /* 0x0000000000127805 */ /* 0x000fe2000001ff00 */
[----:B------:R-:W-:Y:S01]  /*0040*/  ULDC.64 UR4, c[0x0][0x208] ;  /* 0x0000820000047ab9 */ /* 0x000fe20000000a00 */
[----:B------:R-:W3:Y:S05]  /*0050*/  S2R R17, SR_CTAID.X ;  /* 0x0000000000117919 */ /* 0x000eea0000002500 */
[----:B------:R-:W4:Y:S08]  /*0060*/  LDC.64 R10, c[0x0][0x218] ;  /* 0x00008600ff0a7b82 */ /* 0x000f300000000a00 */
[----:B------:R-:W5:Y:S08]  /*0070*/  LDC.64 R8, c[0x0][0x210] ;  /* 0x00008400ff087b82 */ /* 0x000f700000000a00 */
[----:B------:R-:W4:Y:S01]  /*0080*/  LDC.64 R14, c[0x0][0x220] ;  /* 0x00008800ff0e7b82 */ /* 0x000f220000000a00 */
[----:B------:R-:W-:Y:S01]  /*0090*/  CS2R R20, SRZ ;  /* 0x0000000000147805 */ /* 0x000fe2000001ff00 */
[----:B------:R-:W-:Y:S01]  /*00a0*/  HFMA2.MMA R16, -RZ, RZ, 0, 0 ;  /* 0x00000000ff107435 */ /* 0x000fe200000001ff */
[----:B------:R-:W-:Y:S01]  /*00b0*/  MOV R29, RZ ;  /* 0x000000ff001d7202 */ /* 0x000fe20000000f00 */
[----:B------:R-:W-:Y:S01]  /*00c0*/  ULDC.64 UR6, c[0x0][0x248] ;  /* 0x0000920000067ab9 */ /* 0x000fe20000000a00 */
[----:B-1----:R-:W-:-:S04]  /*00d0*/  SHF.L.U32 R0, R0, 0x1, RZ ;  /* 0x0000000100007819 */ /* 0x002fc800000006ff */
[----:B------:R-:W-:-:S05]  /*00e0*/  LOP3.LUT R0, R0, 0xfe, RZ, 0xc0, !PT ;  /* 0x000000fe00007812 */ /* 0x000fca00078ec0ff */
[----:B---3--:R-:W-:-:S04]  /*00f0*/  IMAD R17, R17, 0x100, R0 ;  /* 0x0000010011117824 */ /* 0x008fc800078e0200 */
[C---:B------:R-:W-:Y:S01]  /*0100*/  IMAD.HI R4, R17.reuse, 0x1948b0fd, RZ ;  /* 0x1948b0fd11047827 */ /* 0x040fe200078e02ff */
[----:B------:R-:W-:Y:S02]  /*0110*/  IADD3 R0, R17, 0x1, RZ ;  /* 0x0000000111007810 */ /* 0x000fe40007ffe0ff */
[----:B------:R-:W-:Y:S02]  /*0120*/  ISETP.GE.AND P0, PT, R17, 0x510, PT ;  /* 0x000005101100780c */ /* 0x000fe40003f06270 */
[----:B------:R-:W-:Y:S01]  /*0130*/  SHF.R.U32.HI R5, RZ, 0x1f, R4 ;  /* 0x0000001fff057819 */ /* 0x000fe20000011604 */
[----:B------:R-:W-:-:S03]  /*0140*/  IMAD.HI R0, R0, 0x1948b0fd, RZ ;  /* 0x1948b0fd00007827 */ /* 0x000fc600078e02ff */
[----:B------:R-:W-:Y:S02]  /*0150*/  LEA.HI.SX32 R5, R4, R5, 0x1d ;  /* 0x0000000504057211 */ /* 0x000fe400078feaff */
[----:B------:R-:W-:Y:S02]  /*0160*/  SHF.R.U32.HI R7, RZ, 0x1f, R0 ;  /* 0x0000001fff077819 */ /* 0x000fe40000011600 */
[----:B------:R-:W-:Y:S02]  /*0170*/  LEA.HI R4, R5, R5, RZ, 0x2 ;  /* 0x0000000505047211 */ /* 0x000fe400078f10ff */
[----:B------:R-:W-:Y:S02]  /*0180*/  LEA.HI.SX32 R0, R0, R7, 0x1d ;  /* 0x0000000700007211 */ /* 0x000fe400078feaff */
[----:B------:R-:W-:Y:S02]  /*0190*/  LOP3.LUT R4, R4, 0xfffffffc, RZ, 0xc0, !PT ;  /* 0xfffffffc04047812 */ /* 0x000fe400078ec0ff */
[----:B------:R-:W-:-:S03]  /*01a0*/  LEA.HI R6, R0, R0, RZ, 0x2 ;  /* 0x0000000000067211 */ /* 0x000fc600078f10ff */
[----:B------:R-:W-:Y:S01]  /*01b0*/  IMAD.IADD R25, R5, 0x1, -R4 ;  /* 0x0000000105197824 */ /* 0x000fe200078e0a04 */
[----:B------:R-:W-:Y:S01]  /*01c0*/  LOP3.LUT R23, R6, 0xfffffffc, RZ, 0xc0, !PT ;  /* 0xfffffffc06177812 */ /* 0x000fe200078ec0ff */
[----:B------:R-:W1:Y:S02]  /*01d0*/  LDC.64 R4, c[0x0][0x238] ;  /* 0x00008e00ff047b82 */ /* 0x000e640000000a00 */
[----:B--2---:R-:W-:Y:S01]  /*01e0*/  IMAD.WIDE R6, R25, 0x4, R2 ;  /* 0x0000000419067825 */ /* 0x004fe200078e0202 */
[----:B------:R-:W-:-:S03]  /*01f0*/  IADD3 R23, R0, -R23, RZ ;  /* 0x8000001700177210 */ /* 0x000fc60007ffe0ff */
[----:B------:R-:W-:Y:S01]  /*0200*/  IMAD.MOV.U32 R0, RZ, RZ, RZ ;  /* 0x000000ffff007224 */ /* 0x000fe200078e00ff */
[----:B------:R2:W3:Y:S01]  /*0210*/  @!P0 LDG.E.EL R18, desc[UR4][R6.64] ;  /* 0x0000000406128981 */ /* 0x0004e2000c2e1900 */
[----:B------:R-:W-:Y:S02]  /*0220*/  IMAD.WIDE R12, R23, 0x4, R2 ;  /* 0x00000004170c7825 */ /* 0x000fe400078e0202 */
[----:B------:R-:W1:Y:S03]  /*0230*/  LDC.64 R2, c[0x0][0x230] ;  /* 0x00008c00ff027b82 */ /* 0x000e660000000a00 */
[----:B------:R5:W3:Y:S01]  /*0240*/  @!P0 LDG.E.EL R0, desc[UR4][R12.64] ;  /* 0x000000040c008981 */ /* 0x000ae2000c2e1900 */
[----:B----4-:R-:W-:Y:S01]  /*0250*/  IMAD.WIDE R26, R25, 0x4, R10 ;  /* 0x00000004191a7825 */ /* 0x010fe200078e020a */
[----:B--2---:R-:W-:-:S03]  /*0260*/  CS2R R6, SRZ ;  /* 0x0000000000067805 */ /* 0x004fc6000001ff00 */
[----:B------:R-:W-:Y:S01]  /*0270*/  IMAD.WIDE R10, R23, 0x4, R10 ;  /* 0x00000004170a7825 */ /* 0x000fe200078e020a */
[----:B------:R1:W2:Y:S03]  /*0280*/  @!P0 LDG.E.EL R21, desc[UR4][R26.64] ;  /* 0x000000041a158981 */ /* 0x0002a6000c2e1900 */
[----:B-----5:R-:W-:Y:S01]  /*0290*/  IMAD.WIDE R8, R17, 0x4, R8 ;  /* 0x0000000411087825 */ /* 0x020fe200078e0208 */
[----:B------:R4:W5:Y:S03]  /*02a0*/  @!P0 LDG.E.EL R20, desc[UR4][R10.64] ;  /* 0x000000040a148981 */ /* 0x000966000c2e1900 */
[--C-:B0-----:R-:W-:Y:S01]  /*02b0*/  IMAD.WIDE R12, R25, 0x4, R14.reuse ;  /* 0x00000004190c7825 */ /* 0x101fe200078e020e */
[----:B------:R-:W2:Y:S03]  /*02c0*/  @!P0 LDG.E.64 R6, desc[UR4][R8.64] ;  /* 0x0000000408068981 */ /* 0x000ea6000c1e1b00 */
[----:B------:R-:W-:Y:S01]  /*02d0*/  IMAD.WIDE R14, R23, 0x4, R14 ;  /* 0x00000004170e7825 */ /* 0x000fe200078e020e */
[----:B------:R-:W2:Y:S03]  /*02e0*/  @!P0 LDG.E.EL R19, desc[UR4][R12.64] ;  /* 0x000000040c138981 */ /* 0x000ea6000c2e1900 */
[C---:B-1----:R-:W-:Y:S01]  /*02f0*/  IMAD.WIDE R26, R25.reuse, 0x4, R2 ;  /* 0x00000004191a7825 */ /* 0x042fe200078e0202 */
[----:B------:R-:W2:Y:S03]  /*0300*/  @!P0 LDG.E.EL R16, desc[UR4][R14.64] ;  /* 0x000000040e108981 */ /* 0x000ea6000c2e1900 */
[----:B------:R-:W-:-:S04]  /*0310*/  IMAD.WIDE R24, R25, 0x4, R4 ;  /* 0x0000000419187825 */ /* 0x000fc800078e0204 */
[C---:B------:R-:W-:Y:S01]  /*0320*/  IMAD.WIDE R2, R23.reuse, 0x4, R2 ;  /* 0x0000000417027825 */ /* 0x040fe200078e0202 */
[----:B------:R-:W2:Y:S03]  /*0330*/  @!P0 LDG.E.EL R29, desc[UR4][R24.64] ;  /* 0x00000004181d8981 */ /* 0x000ea6000c2e1900 */
[----:B------:R-:W-:Y:S01]  /*0340*/  IMAD.WIDE R4, R23, 0x4, R4 ;  /* 0x0000000417047825 */ /* 0x000fe200078e0204 */
[----:B------:R-:W-:-:S03]  /*0350*/  CS2R R22, SRZ ;  /* 0x0000000000167805 */ /* 0x000fc6000001ff00 */
[----:B----4-:R-:W-:-:S03]  /*0360*/  IMAD.MOV.U32 R10, RZ, RZ, RZ ;  /* 0x000000ffff0a7224 */ /* 0x010fc600078e00ff */
[----:B------:R-:W4:Y:S04]  /*0370*/  @!P0 LDG.E.EL R22, desc[UR4][R26.64] ;  /* 0x000000041a168981 */ /* 0x000f28000c2e1900 */
[----:B------:R0:W4:Y:S04]  /*0380*/  @!P0 LDG.E.EL R23, desc[UR4][R2.64] ;  /* 0x0000000402178981 */ /* 0x000128000c2e1900 */
[----:B------:R1:W4:Y:S01]  /*0390*/  @!P0 LDG.E.EL R10, desc[UR4][R4.64] ;  /* 0x00000004040a8981 */ /* 0x000322000c2e1900 */
[----:B0-----:R-:W-:Y:S01]  /*03a0*/  HFMA2.MMA R3, -RZ, RZ, 1.625, 0 ;  /* 0x3e800000ff037435 */ /* 0x001fe200000001ff */
[----:B---3--:R-:W-:Y:S01]  /*03b0*/  FADD R18, R18, 9.9999997473787516356e-06 ;  /* 0x3727c5ac12127421 */ /* 0x008fe20000000000 */
[----:B------:R-:W-:-:S04]  /*03c0*/  FADD R0, R0, 9.9999997473787516356e-06 ;  /* 0x3727c5ac00007421 */ /* 0x000fc80000000000 */
[----:B------:R-:W0:Y:S08]  /*03d0*/  MUFU.SQRT R12, R0 ;  /* 0x00000000000c7308 */ /* 0x000e300000002000 */
[----:B------:R-:W3:Y:S01]  /*03e0*/  MUFU.SQRT R11, R18 ;  /* 0x00000012000b7308 */ /* 0x000ee20000002000 */
[C---:B0-----:R-:W-:Y:S02]  /*03f0*/  FSETP.GT.AND P2, PT, R12.reuse, 8.50705917302346158658e+37, PT ;  /* 0x7e8000000c00780b */ /* 0x041fe40003f44000 */
[----:B------:R-:W-:-:S02]  /*0400*/  FSETP.GEU.AND P4, PT, R12, 1.175494350822287508e-38, PT ;  /* 0x008000000c00780b */ /* 0x000fc40003f8e000 */
[C---:B---3--:R-:W-:Y:S02]  /*0410*/  FSETP.GT.AND P1, PT, R11.reuse, 8.50705917302346158658e+37, PT ;  /* 0x7e8000000b00780b */ /* 0x048fe40003f24000 */
[----:B------:R-:W-:-:S07]  /*0420*/  FSETP.GEU.AND P3, PT, R11, 1.175494350822287508e-38, PT ;  /* 0x008000000b00780b */ /* 0x000fce0003f6e000 */
[----:B------:R-:W-:-:S04]  /*0430*/  @P2 FMUL R12, R12, 0.25 ;  /* 0x3e8000000c0c2820 */ /* 0x000fc80000400000 */
[----:B------:R-:W-:Y:S01]  /*0440*/  @!P4 FMUL R12, R12, 16777216 ;  /* 0x4b8000000c0cc820 */ /* 0x000fe20000400000 */
[----:B------:R-:W-:-:S05]  /*0450*/  @P1 FMUL R11, R11, 0.25 ;  /* 0x3e8000000b0b1820 */ /* 0x000fca0000400000 */
[----:B------:R-:W1:Y:S01]  /*0460*/  MUFU.RCP R12, R12 ;  /* 0x0000000c000c7308 */ /* 0x000e620000001000 */
[----:B------:R-:W-:Y:S01]  /*0470*/  @!P3 FMUL R11, R11, 16777216 ;  /* 0x4b8000000b0bb820 */ /* 0x000fe20000400000 */
[C---:B------:R-:W-:Y:S02]  /*0480*/  FSEL R0, R3.reuse, 1, P1 ;  /* 0x3f80000003007808 */ /* 0x040fe40000800000 */
[----:B------:R-:W-:-:S04]  /*0490*/  FSEL R3, R3, 1, P2 ;  /* 0x3f80000003037808 */ /* 0x000fc80001000000 */
[----:B------:R-:W0:Y:S01]  /*04a0*/  MUFU.RCP R11, R11 ;  /* 0x0000000b000b7308 */ /* 0x000e220000001000 */
[----:B------:R-:W-:Y:S01]  /*04b0*/  @!P4 FMUL R3, R3, 16777216 ;  /* 0x4b8000000303c820 */ /* 0x000fe20000400000 */
[----:B------:R-:W-:Y:S01]  /*04c0*/  @!P3 FMUL R0, R0, 16777216 ;  /* 0x4b8000000000b820 */ /* 0x000fe20000400000 */
[----:B--2---:R-:W-:Y:S01]  /*04d0*/  FADD R6, R21, R6 ;  /* 0x0000000615067221 */ /* 0x004fe20000000000 */
[----:B-----5:R-:W-:Y:S01]  /*04e0*/  FADD R7, R20, R7 ;  /* 0x0000000714077221 */ /* 0x020fe20000000000 */
[----:B-1----:R-:W-:Y:S02]  /*04f0*/  FMUL R4, R12, R3 ;  /* 0x000000030c047220 */ /* 0x002fe40000400000 */
[----:B------:R-:W1:Y:S01]  /*0500*/  LDC.64 R2, c[0x0][0x240] ;  /* 0x00009000ff027b82 */ /* 0x000e620000000a00 */
[----:B------:R-:W-:Y:S01]  /*0510*/  FADD R19, R6, -R19 ;  /* 0x8000001306137221 */ /* 0x000fe20000000000 */
[----:B------:R-:W-:Y:S01]  /*0520*/  FADD R5, R7, -R16 ;  /* 0x8000001007057221 */ /* 0x000fe20000000000 */
[----:B0-----:R-:W-:-:S03]  /*0530*/  FMUL R0, R11, R0 ;  /* 0x000000000b007220 */ /* 0x001fc60000400000 */
[----:B------:R-:W-:Y:S01]  /*0540*/  FMUL R5, R4, R5 ;  /* 0x0000000504057220 */ /* 0x000fe20000400000 */
[----:B------:R-:W-:-:S03]  /*0550*/  FMUL R0, R0, R19 ;  /* 0x0000001300007220 */ /* 0x000fc60000400000 */
[----:B----4-:R-:W-:Y:S01]  /*0560*/  FFMA R5, R5, R23, R10 ;  /* 0x0000001705057223 */ /* 0x010fe2000000000a */
[----:B------:R-:W-:-:S04]  /*0570*/  FFMA R0, R0, R22, R29 ;  /* 0x0000001600007223 */ /* 0x000fc8000000001d */
[C---:B------:R-:W-:Y:S02]  /*0580*/  FSETP.GEU.AND P1, PT, R5.reuse, RZ, PT ;  /* 0x000000ff0500720b */ /* 0x040fe40003f2e000 */
[C---:B------:R-:W-:Y:S02]  /*0590*/  FSETP.GEU.AND P2, PT, R0.reuse, RZ, PT ;  /* 0x000000ff0000720b */ /* 0x040fe40003f4e000 */
[----:B------:R-:W-:Y:S02]  /*05a0*/  FSEL R13, R5, RZ, P1 ;  /* 0x000000ff050d7208 */ /* 0x000fe40000800000 */
[----:B------:R-:W-:Y:S01]  /*05b0*/  FSEL R12, R0, RZ, P2 ;  /* 0x000000ff000c7208 */ /* 0x000fe20001000000 */
[----:B-1----:R-:W-:Y:S01]  /*05c0*/  IMAD.WIDE R2, R17, 0x4, R2 ;  /* 0x0000000411027825 */ /* 0x002fe200078e0202 */
[----:B------:R-:W-:Y:S02]  /*05d0*/  FSETP.GTU.AND P2, PT, R13, RZ, PT ;  /* 0x000000ff0d00720b */ /* 0x000fe40003f4c000 */
[----:B------:R-:W-:-:S02]  /*05e0*/  FSETP.GTU.AND P3, PT, R12, RZ, PT ;  /* 0x000000ff0c00720b */ /* 0x000fc40003f6c000 */
[----:B------:R-:W-:Y:S01]  /*05f0*/  IADD3 R4, P1, R17, UR6, RZ ;  /* 0x0000000611047c10 */ /* 0x000fe2000ff3e0ff */
[----:B------:R0:W-:Y:S01]  /*0600*/  @!P0 STG.E.64 desc[UR4][R8.64], R6 ;  /* 0x0000000608008986 */ /* 0x0001e2000c101b04 */
[----:B------:R-:W-:Y:S02]  /*0610*/  SEL R0, RZ, 0x1, P3 ;  /* 0x00000001ff007807 */ /* 0x000fe40001800000 */
[----:B------:R-:W-:Y:S01]  /*0620*/  SEL R11, RZ, 0x100, P2 ;  /* 0x00000100ff0b7807 */ /* 0x000fe20001000000 */
[----:B------:R0:W-:Y:S01]  /*0630*/  @!P0 STG.E.64 desc[UR4][R2.64], R12 ;  /* 0x0000000c02008986 */ /* 0x0001e2000c101b04 */
[----:B------:R-:W-:Y:S02]  /*0640*/  LEA.HI.X.SX32 R5, R17, UR7, 0x1, P1 ;  /* 0x0000000711057c11 */ /* 0x000fe400088f0eff */
[----:B------:R-:W-:Y:S01]  /*0650*/  IADD3 R11, R0, R11, RZ ;  /* 0x0000000b000b7210 */ /* 0x000fe20007ffe0ff */
[----:B0-----:R-:W-:Y:S06]  /*0660*/  @P0 EXIT ;  /* 0x000000000000094d */ /* 0x001fec0003800000 */
[----:B------:R-:W-:Y:S01]  /*0670*/  STG.E.U16 desc[UR4][R4.64], R11 ;  /* 0x0000000b04007986 */ /* 0x000fe2000c101504 */
[----:B------:R-:W-:Y:S05]  /*0680*/  EXIT ;  /* 0x000000000000794d */ /* 0x000fea0003800000 */
.L_x_0:
[----:B------:R-:W-:-:S00]  /*0690*/  BRA `(.L_x_0) ;  /* 0xfffffffc00fc7947 */ /* 0x000fc0000383ffff */
[----:B------:R-:W-:-:S00]  /*06a0*/  NOP ;  /* 0x0000000000007918 */ /* 0x000fc00000000000 */
        /* <DEDUP_REMOVED lines=13> */
.L_x_1:


//--------------------- .nv.global.init           --------------------------
	.section	.nv.global.init,"aw",@progbits
.nv.global.init:
	.type		_$_str,@object
	.size		_$_str,(_$_str_$_2 - _$_str)
_$_str:
        /*0000*/ 	.byte	0x5f, 0x5f, 0x43, 0x55, 0x44, 0x41, 0x5f, 0x46, 0x54, 0x5a, 0x00
	.type		_$_str_$_2,@object
	.size		_$_str_$_2,(.L_1 - _$_str_$_2)
_$_str_$_2:
        /*000b*/ 	.byte	0x5f, 0x5f, 0x43, 0x55, 0x44, 0x41, 0x5f, 0x50, 0x52, 0x45, 0x43, 0x5f, 0x53, 0x51, 0x52, 0x54
        /*001b*/ 	.byte	0x00
.L_1:


//--------------------- .nv.constant0.triton_poi_fused__native_batch_norm_legit_no_training_convolution_relu_threshold_backward_0 --------------------------
	.section	.nv.constant0.triton_poi_fused__native_batch_norm_legit_no_training_convolution_relu_threshold_backward_0,"a",@progbits
	.sectionflags	@""
	.align	4
.nv.constant0.triton_poi_fused__native_batch_norm_legit_no_training_convolution_relu_threshold_backward_0:
	.zero		596
